//
// Generated by NVIDIA NVVM Compiler
//
// Compiler Build ID: CL-36424714
// Cuda compilation tools, release 13.0, V13.0.88
// Based on NVVM 20.0.0
//

.version 9.0
.target sm_100
.address_size 64

	// .globl	_Z15transpose_naivePKfPfi
// _ZZ14transpose_tilePKfPfiE4tile has been demoted

.visible .entry _Z15transpose_naivePKfPfi(
	.param .u64 .ptr .align 1 _Z15transpose_naivePKfPfi_param_0,
	.param .u64 .ptr .align 1 _Z15transpose_naivePKfPfi_param_1,
	.param .u32 _Z15transpose_naivePKfPfi_param_2
)
{
	.reg .pred 	%p<2>;
	.reg .b32 	%r<15>;
	.reg .b32 	%f<2>;
	.reg .b64 	%rd<9>;

	ld.param.u64 	%rd1, [_Z15transpose_naivePKfPfi_param_0];
	ld.param.u64 	%rd2, [_Z15transpose_naivePKfPfi_param_1];
	ld.param.u32 	%r4, [_Z15transpose_naivePKfPfi_param_2];
	mov.u32 	%r5, %ctaid.x;
	mov.u32 	%r6, %ntid.x;
	mov.u32 	%r7, %tid.x;
	mad.lo.s32 	%r1, %r5, %r6, %r7;
	mov.u32 	%r8, %ctaid.y;
	mov.u32 	%r9, %ntid.y;
	mov.u32 	%r10, %tid.y;
	mad.lo.s32 	%r11, %r8, %r9, %r10;
	max.s32 	%r12, %r1, %r11;
	setp.ge.s32 	%p1, %r12, %r4;
	@%p1 bra 	$L__BB0_2;
	cvta.to.global.u64 	%rd3, %rd1;
	cvta.to.global.u64 	%rd4, %rd2;
	mad.lo.s32 	%r13, %r4, %r11, %r1;
	mul.wide.s32 	%rd5, %r13, 4;
	add.s64 	%rd6, %rd3, %rd5;
	ld.global.f32 	%f1, [%rd6];
	mad.lo.s32 	%r14, %r4, %r1, %r11;
	mul.wide.s32 	%rd7, %r14, 4;
	add.s64 	%rd8, %rd4, %rd7;
	st.global.f32 	[%rd8], %f1;
$L__BB0_2:
	ret;

}
	// .globl	_Z14transpose_tilePKfPfi
.visible .entry _Z14transpose_tilePKfPfi(
	.param .u64 .ptr .align 1 _Z14transpose_tilePKfPfi_param_0,
	.param .u64 .ptr .align 1 _Z14transpose_tilePKfPfi_param_1,
	.param .u32 _Z14transpose_tilePKfPfi_param_2
)
{
	.reg .pred 	%p<3>;
	.reg .b32 	%r<26>;
	.reg .b32 	%f<3>;
	.reg .b64 	%rd<9>;
	// demoted variable
	.shared .align 4 .b8 _ZZ14transpose_tilePKfPfiE4tile[4224];
	ld.param.u64 	%rd1, [_Z14transpose_tilePKfPfi_param_0];
	ld.param.u64 	%rd2, [_Z14transpose_tilePKfPfi_param_1];
	ld.param.u32 	%r10, [_Z14transpose_tilePKfPfi_param_2];
	mov.u32 	%r11, %ctaid.x;
	shl.b32 	%r1, %r11, 5;
	mov.u32 	%r2, %tid.x;
	add.s32 	%r3, %r1, %r2;
	mov.u32 	%r12, %ctaid.y;
	shl.b32 	%r4, %r12, 5;
	mov.u32 	%r5, %tid.y;
	add.s32 	%r13, %r4, %r5;
	max.s32 	%r14, %r3, %r13;
	setp.ge.s32 	%p1, %r14, %r10;
	@%p1 bra 	$L__BB1_2;
	cvta.to.global.u64 	%rd3, %rd1;
	mad.lo.s32 	%r15, %r10, %r13, %r3;
	mul.wide.s32 	%rd4, %r15, 4;
	add.s64 	%rd5, %rd3, %rd4;
	ld.global.f32 	%f1, [%rd5];
	mov.u32 	%r16, _ZZ14transpose_tilePKfPfiE4tile;
	mad.lo.s32 	%r17, %r5, 132, %r16;
	shl.b32 	%r18, %r2, 2;
	add.s32 	%r19, %r17, %r18;
	st.shared.f32 	[%r19], %f1;
$L__BB1_2:
	bar.sync 	0;
	add.s32 	%r7, %r4, %r2;
	add.s32 	%r8, %r1, %r5;
	max.s32 	%r20, %r7, %r8;
	setp.ge.s32 	%p2, %r20, %r10;
	@%p2 bra 	$L__BB1_4;
	mov.u32 	%r21, _ZZ14transpose_tilePKfPfiE4tile;
	mad.lo.s32 	%r22, %r2, 132, %r21;
	shl.b32 	%r23, %r5, 2;
	add.s32 	%r24, %r22, %r23;
	ld.shared.f32 	%f2, [%r24];
	mad.lo.s32 	%r25, %r10, %r8, %r7;
	cvta.to.global.u64 	%rd6, %rd2;
	mul.wide.s32 	%rd7, %r25, 4;
	add.s64 	%rd8, %rd6, %rd7;
	st.global.f32 	[%rd8], %f2;
$L__BB1_4:
	ret;

}


// ===== COMPILED SASS (sm_100) =====

	.target	sm_100

	.elftype	@"ET_EXEC"


//--------------------- .note.nv.tkinfo           --------------------------
	.section	.note.nv.tkinfo,"",@"SHT_NOTE"
	.sectionflags	@"SHF_NOTE_NV_TKINFO"
	.tkinfo
        /*0018*/ 	.word	0x00000002
        /*0030*/ 	.string	""
        /*0030*/ 	.string	"ptxas"
        /*0030*/ 	.string	"Cuda compilation tools, release 13.0, V13.0.88"
        /*0030*/ 	.string	"Build cuda_13.0.r13.0/compiler.36424714_0"
        /*0030*/ 	.string	"-arch sm_100 -m 64 "



//--------------------- .note.nv.cuinfo           --------------------------
	.section	.note.nv.cuinfo,"",@"SHT_NOTE"
	.sectionflags	@"SHF_NOTE_NV_CUINFO"
        /*0018*/ 	.short	0x0002
        /*001a*/ 	.short	0x0064
        /*001c*/ 	.short	0x0082
	.zero		2


//--------------------- .nv.info                  --------------------------
	.section	.nv.info,"",@"SHT_CUDA_INFO"
	.align	4


	//----- nvinfo : EIATTR_REGCOUNT
	.align		4
        /*0000*/ 	.byte	0x04, 0x2f
        /*0002*/ 	.short	(.L_1 - .L_0)
	.align		4
.L_0:
        /*0004*/ 	.word	index@(_Z15transpose_naivePKfPfi)
        /*0008*/ 	.word	0x0000000a


	//----- nvinfo : EIATTR_FRAME_SIZE
	.align		4
.L_1:
        /*000c*/ 	.byte	0x04, 0x11
        /*000e*/ 	.short	(.L_3 - .L_2)
	.align		4
.L_2:
        /*0010*/ 	.word	index@(_Z15transpose_naivePKfPfi)
        /*0014*/ 	.word	0x00000000


	//----- nvinfo : EIATTR_REGCOUNT
	.align		4
.L_3:
        /*0018*/ 	.byte	0x04, 0x2f
        /*001a*/ 	.short	(.L_5 - .L_4)
	.align		4
.L_4:
        /*001c*/ 	.word	index@(_Z14transpose_tilePKfPfi)
        /*0020*/ 	.word	0x0000000c


	//----- nvinfo : EIATTR_FRAME_SIZE
	.align		4
.L_5:
        /*0024*/ 	.byte	0x04, 0x11
        /*0026*/ 	.short	(.L_7 - .L_6)
	.align		4
.L_6:
        /*0028*/ 	.word	index@(_Z14transpose_tilePKfPfi)
        /*002c*/ 	.word	0x00000000


	//----- nvinfo : EIATTR_MIN_STACK_SIZE
	.align		4
.L_7:
        /*0030*/ 	.byte	0x04, 0x12
        /*0032*/ 	.short	(.L_9 - .L_8)
	.align		4
.L_8:
        /*0034*/ 	.word	index@(_Z14transpose_tilePKfPfi)
        /*0038*/ 	.word	0x00000000


	//----- nvinfo : EIATTR_MIN_STACK_SIZE
	.align		4
.L_9:
        /*003c*/ 	.byte	0x04, 0x12
        /*003e*/ 	.short	(.L_11 - .L_10)
	.align		4
.L_10:
        /*0040*/ 	.word	index@(_Z15transpose_naivePKfPfi)
        /*0044*/ 	.word	0x00000000
.L_11:


//--------------------- .nv.compat                --------------------------
	.section	.nv.compat,"",@"SHT_CUDA_COMPAT_INFO"
	.align	4
        /*0000*/ 	.byte	0x02, 0x09, 0x00, 0x00, 0x02, 0x02, 0x01, 0x00, 0x02, 0x05, 0x05, 0x00, 0x03, 0x07, 0x01, 0x01
        /*0010*/ 	.byte	0x02, 0x03, 0x00, 0x00, 0x02, 0x06, 0x01, 0x00, 0x04, 0x0b, 0x08, 0x00, 0x09, 0x00, 0x00, 0x00
        /*0020*/ 	.byte	0x00, 0x00, 0x00, 0x00


//--------------------- .nv.info._Z14transpose_tilePKfPfi --------------------------
	.section	.nv.info._Z14transpose_tilePKfPfi,"",@"SHT_CUDA_INFO"
	.sectionflags	@""
	.align	4


	//----- nvinfo : EIATTR_CUDA_API_VERSION
	.align		4
        /*0000*/ 	.byte	0x04, 0x37
        /*0002*/ 	.short	(.L_13 - .L_12)
.L_12:
        /*0004*/ 	.word	0x00000082


	//----- nvinfo : EIATTR_KPARAM_INFO
	.align		4
.L_13:
        /*0008*/ 	.byte	0x04, 0x17
        /*000a*/ 	.short	(.L_15 - .L_14)
.L_14:
        /*000c*/ 	.word	0x00000000
        /*0010*/ 	.short	0x0002
        /*0012*/ 	.short	0x0010
        /*0014*/ 	.byte	0x00, 0xf0, 0x11, 0x00


	//----- nvinfo : EIATTR_KPARAM_INFO
	.align		4
.L_15:
        /*0018*/ 	.byte	0x04, 0x17
        /*001a*/ 	.short	(.L_17 - .L_16)
.L_16:
        /*001c*/ 	.word	0x00000000
        /*0020*/ 	.short	0x0001
        /*0022*/ 	.short	0x0008
        /*0024*/ 	.byte	0x00, 0xf5, 0x21, 0x00


	//----- nvinfo : EIATTR_KPARAM_INFO
	.align		4
.L_17:
        /*0028*/ 	.byte	0x04, 0x17
        /*002a*/ 	.short	(.L_19 - .L_18)
.L_18:
        /*002c*/ 	.word	0x00000000
        /*0030*/ 	.short	0x0000
        /*0032*/ 	.short	0x0000
        /*0034*/ 	.byte	0x00, 0xf5, 0x21, 0x00


	//----- nvinfo : EIATTR_SPARSE_MMA_MASK
	.align		4
.L_19:
        /*0038*/ 	.byte	0x03, 0x50
        /*003a*/ 	.short	0x0000


	//----- nvinfo : EIATTR_MAXREG_COUNT
	.align		4
        /*003c*/ 	.byte	0x03, 0x1b
        /*003e*/ 	.short	0x00ff


	//----- nvinfo : EIATTR_NUM_BARRIERS
	.align		4
        /*0040*/ 	.byte	0x02, 0x4c
        /*0042*/ 	.byte	0x01
	.zero		1


	//----- nvinfo : EIATTR_MERCURY_ISA_VERSION
	.align		4
        /*0044*/ 	.byte	0x03, 0x5f
        /*0046*/ 	.short	0x0101


	//----- nvinfo : EIATTR_VRC_CTA_INIT_COUNT
	.align		4
        /*0048*/ 	.byte	0x02, 0x4a
	.zero		1
	.zero		1


	//----- nvinfo : EIATTR_EXIT_INSTR_OFFSETS
	.align		4
        /*004c*/ 	.byte	0x04, 0x1c
        /*004e*/ 	.short	(.L_21 - .L_20)


	//   ....[0]....
.L_20:
        /*0050*/ 	.word	0x000001a0


	//   ....[1]....
        /*0054*/ 	.word	0x00000250


	//----- nvinfo : EIATTR_CBANK_PARAM_SIZE
	.align		4
.L_21:
        /*0058*/ 	.byte	0x03, 0x19
        /*005a*/ 	.short	0x0014


	//----- nvinfo : EIATTR_PARAM_CBANK
	.align		4
        /*005c*/ 	.byte	0x04, 0x0a
        /*005e*/ 	.short	(.L_23 - .L_22)
	.align		4
.L_22:
        /*0060*/ 	.word	index@(.nv.constant0._Z14transpose_tilePKfPfi)
        /*0064*/ 	.short	0x0380
        /*0066*/ 	.short	0x0014


	//----- nvinfo : EIATTR_SW_WAR
	.align		4
.L_23:
        /*0068*/ 	.byte	0x04, 0x36
        /*006a*/ 	.short	(.L_25 - .L_24)
.L_24:
        /*006c*/ 	.word	0x00000008
.L_25:


//--------------------- .nv.info._Z15transpose_naivePKfPfi --------------------------
	.section	.nv.info._Z15transpose_naivePKfPfi,"",@"SHT_CUDA_INFO"
	.sectionflags	@""
	.align	4


	//----- nvinfo : EIATTR_CUDA_API_VERSION
	.align		4
        /*0000*/ 	.byte	0x04, 0x37
        /*0002*/ 	.short	(.L_27 - .L_26)
.L_26:
        /*0004*/ 	.word	0x00000082


	//----- nvinfo : EIATTR_KPARAM_INFO
	.align		4
.L_27:
        /*0008*/ 	.byte	0x04, 0x17
        /*000a*/ 	.short	(.L_29 - .L_28)
.L_28:
        /*000c*/ 	.word	0x00000000
        /*0010*/ 	.short	0x0002
        /*0012*/ 	.short	0x0010
        /*0014*/ 	.byte	0x00, 0xf0, 0x11, 0x00


	//----- nvinfo : EIATTR_KPARAM_INFO
	.align		4
.L_29:
        /*0018*/ 	.byte	0x04, 0x17
        /*001a*/ 	.short	(.L_31 - .L_30)
.L_30:
        /*001c*/ 	.word	0x00000000
        /*0020*/ 	.short	0x0001
        /*0022*/ 	.short	0x0008
        /*0024*/ 	.byte	0x00, 0xf5, 0x21, 0x00


	//----- nvinfo : EIATTR_KPARAM_INFO
	.align		4
.L_31:
        /*0028*/ 	.byte	0x04, 0x17
        /*002a*/ 	.short	(.L_33 - .L_32)
.L_32:
        /*002c*/ 	.word	0x00000000
        /*0030*/ 	.short	0x0000
        /*0032*/ 	.short	0x0000
        /*0034*/ 	.byte	0x00, 0xf5, 0x21, 0x00


	//----- nvinfo : EIATTR_SPARSE_MMA_MASK
	.align		4
.L_33:
        /*0038*/ 	.byte	0x03, 0x50
        /*003a*/ 	.short	0x0000


	//----- nvinfo : EIATTR_MAXREG_COUNT
	.align		4
        /*003c*/ 	.byte	0x03, 0x1b
        /*003e*/ 	.short	0x00ff


	//----- nvinfo : EIATTR_MERCURY_ISA_VERSION
	.align		4
        /*0040*/ 	.byte	0x03, 0x5f
        /*0042*/ 	.short	0x0101


	//----- nvinfo : EIATTR_VRC_CTA_INIT_COUNT
	.align		4
        /*0044*/ 	.byte	0x02, 0x4a
	.zero		1
	.zero		1


	//----- nvinfo : EIATTR_EXIT_INSTR_OFFSETS
	.align		4
        /*0048*/ 	.byte	0x04, 0x1c
        /*004a*/ 	.short	(.L_35 - .L_34)


	//   ....[0]....
.L_34:
        /*004c*/ 	.word	0x000000c0


	//   ....[1]....
        /*0050*/ 	.word	0x00000160


	//----- nvinfo : EIATTR_CBANK_PARAM_SIZE
	.align		4
.L_35:
        /*0054*/ 	.byte	0x03, 0x19
        /*0056*/ 	.short	0x0014


	//----- nvinfo : EIATTR_PARAM_CBANK
	.align		4
        /*0058*/ 	.byte	0x04, 0x0a
        /*005a*/ 	.short	(.L_37 - .L_36)
	.align		4
.L_36:
        /*005c*/ 	.word	index@(.nv.constant0._Z15transpose_naivePKfPfi)
        /*0060*/ 	.short	0x0380
        /*0062*/ 	.short	0x0014


	//----- nvinfo : EIATTR_SW_WAR
	.align		4
.L_37:
        /*0064*/ 	.byte	0x04, 0x36
        /*0066*/ 	.short	(.L_39 - .L_38)
.L_38:
        /*0068*/ 	.word	0x00000008
.L_39:


//--------------------- .nv.callgraph             --------------------------
	.section	.nv.callgraph,"",@"SHT_CUDA_CALLGRAPH"
	.align	4
	.sectionentsize	8
	.align		4
        /*0000*/ 	.word	0x00000000
	.align		4
        /*0004*/ 	.word	0xffffffff
	.align		4
        /*0008*/ 	.word	0x00000000
	.align		4
        /*000c*/ 	.word	0xfffffffe
	.align		4
        /*0010*/ 	.word	0x00000000
	.align		4
        /*0014*/ 	.word	0xfffffffd
	.align		4
        /*0018*/ 	.word	0x00000000
	.align		4
        /*001c*/ 	.word	0xfffffffc


//--------------------- .text._Z14transpose_tilePKfPfi --------------------------
	.section	.text._Z14transpose_tilePKfPfi,"ax",@progbits
	.align	128
        .global         _Z14transpose_tilePKfPfi
        .type           _Z14transpose_tilePKfPfi,@function
        .size           _Z14transpose_tilePKfPfi,(.L_x_2 - _Z14transpose_tilePKfPfi)
        .other          _Z14transpose_tilePKfPfi,@"STO_CUDA_ENTRY STV_DEFAULT"
_Z14transpose_tilePKfPfi:
.text._Z14transpose_tilePKfPfi:
[----:B------:R-:W-:Y:S01]  /*0000*/  LDC R1, c[0x0][0x37c] ;  /* 0x0000df00ff017b82 */ /* 0x000fe20000000800 */
[----:B------:R-:W0:Y:S01]  /*0010*/  S2R R7, SR_CTAID.X ;  /* 0x0000000000077919 */ /* 0x000e220000002500 */
[----:B------:R-:W1:Y:S01]  /*0020*/  LDCU UR6, c[0x0][0x390] ;  /* 0x00007200ff0677ac */ /* 0x000e620008000800 */
[----:B------:R-:W0:Y:S01]  /*0030*/  S2R R6, SR_TID.X ;  /* 0x0000000000067919 */ /* 0x000e220000002100 */
[----:B------:R-:W2:Y:S01]  /*0040*/  LDCU.64 UR4, c[0x0][0x358] ;  /* 0x00006b00ff0477ac */ /* 0x000ea20008000a00 */
[----:B------:R-:W3:Y:S01]  /*0050*/  S2R R8, SR_TID.Y ;  /* 0x0000000000087919 */ /* 0x000ee20000002200 */
[----:B------:R-:W3:Y:S01]  /*0060*/  S2R R9, SR_CTAID.Y ;  /* 0x0000000000097919 */ /* 0x000ee20000002600 */
[----:B0-----:R-:W-:Y:S02]  /*0070*/  IMAD R0, R7, 0x20, R6 ;  /* 0x0000002007007824 */ /* 0x001fe400078e0206 */
[----:B---3--:R-:W-:-:S05]  /*0080*/  IMAD R5, R9, 0x20, R8 ;  /* 0x0000002009057824 */ /* 0x008fca00078e0208 */
[----:B------:R-:W-:-:S04]  /*0090*/  VIMNMX R2, PT, PT, R0, R5, !PT ;  /* 0x0000000500027248 */ /* 0x000fc80007fe0100 */
[----:B-1----:R-:W-:-:S13]  /*00a0*/  ISETP.GE.AND P0, PT, R2, UR6, PT ;  /* 0x0000000602007c0c */ /* 0x002fda000bf06270 */
[----:B------:R-:W0:Y:S01]  /*00b0*/  @!P0 LDC.64 R2, c[0x0][0x380] ;  /* 0x0000e000ff028b82 */ /* 0x000e220000000a00 */
[----:B------:R-:W-:-:S04]  /*00c0*/  @!P0 IMAD R5, R5, UR6, R0 ;  /* 0x0000000605058c24 */ /* 0x000fc8000f8e0200 */
[----:B0-----:R-:W-:-:S06]  /*00d0*/  @!P0 IMAD.WIDE R2, R5, 0x4, R2 ;  /* 0x0000000405028825 */ /* 0x001fcc00078e0202 */
[----:B--2---:R-:W2:Y:S01]  /*00e0*/  @!P0 LDG.E R2, desc[UR4][R2.64] ;  /* 0x0000000402028981 */ /* 0x004ea2000c1e1900 */
[----:B------:R-:W-:Y:S01]  /*00f0*/  @!P0 MOV R0, 0x400 ;  /* 0x0000040000008802 */ /* 0x000fe20000000f00 */
[----:B------:R-:W-:Y:S01]  /*0100*/  IMAD R4, R9, 0x20, R6 ;  /* 0x0000002009047824 */ /* 0x000fe200078e0206 */
[----:B------:R-:W-:Y:S01]  /*0110*/  LEA R7, R7, R8, 0x5 ;  /* 0x0000000807077211 */ /* 0x000fe200078e28ff */
[----:B------:R-:W0:Y:S02]  /*0120*/  @!P0 S2R R5, SR_CgaCtaId ;  /* 0x0000000000058919 */ /* 0x000e240000008800 */
[----:B0-----:R-:W-:Y:S02]  /*0130*/  @!P0 LEA R0, R5, R0, 0x18 ;  /* 0x0000000005008211 */ /* 0x001fe400078ec0ff */
[----:B------:R-:W-:-:S03]  /*0140*/  VIMNMX R5, PT, PT, R4, R7, !PT ;  /* 0x0000000704057248 */ /* 0x000fc60007fe0100 */
[----:B------:R-:W-:Y:S01]  /*0150*/  @!P0 IMAD R0, R8, 0x84, R0 ;  /* 0x0000008408008824 */ /* 0x000fe200078e0200 */
[----:B------:R-:W-:-:S04]  /*0160*/  ISETP.GE.AND P1, PT, R5, UR6, PT ;  /* 0x0000000605007c0c */ /* 0x000fc8000bf26270 */
[----:B------:R-:W-:-:S05]  /*0170*/  @!P0 LEA R5, R6, R0, 0x2 ;  /* 0x0000000006058211 */ /* 0x000fca00078e10ff */
[----:B--2---:R0:W-:Y:S01]  /*0180*/  @!P0 STS [R5], R2 ;  /* 0x0000000205008388 */ /* 0x0041e20000000800 */
[----:B------:R-:W-:Y:S06]  /*0190*/  BAR.SYNC.DEFER_BLOCKING 0x0 ;  /* 0x0000000000007b1d */ /* 0x000fec0000010000 */
[----:B------:R-:W-:Y:S05]  /*01a0*/  @P1 EXIT ;  /* 0x000000000000194d */ /* 0x000fea0003800000 */
[----:B------:R-:W1:Y:S01]  /*01b0*/  S2R R3, SR_CgaCtaId ;  /* 0x0000000000037919 */ /* 0x000e620000008800 */
[----:B------:R-:W-:Y:S01]  /*01c0*/  MOV R0, 0x400 ;  /* 0x0000040000007802 */ /* 0x000fe20000000f00 */
[----:B------:R-:W-:-:S03]  /*01d0*/  IMAD R7, R7, UR6, R4 ;  /* 0x0000000607077c24 */ /* 0x000fc6000f8e0204 */
[----:B-1----:R-:W-:-:S05]  /*01e0*/  LEA R3, R3, R0, 0x18 ;  /* 0x0000000003037211 */ /* 0x002fca00078ec0ff */
[----:B------:R-:W-:Y:S02]  /*01f0*/  IMAD R0, R6, 0x84, R3 ;  /* 0x0000008406007824 */ /* 0x000fe400078e0203 */
[----:B0-----:R-:W0:Y:S02]  /*0200*/  LDC.64 R2, c[0x0][0x388] ;  /* 0x0000e200ff027b82 */ /* 0x001e240000000a00 */
[----:B------:R-:W-:-:S05]  /*0210*/  IMAD R0, R8, 0x4, R0 ;  /* 0x0000000408007824 */ /* 0x000fca00078e0200 */
[----:B------:R-:W1:Y:S01]  /*0220*/  LDS R5, [R0] ;  /* 0x0000000000057984 */ /* 0x000e620000000800 */
[----:B0-----:R-:W-:-:S05]  /*0230*/  IMAD.WIDE R2, R7, 0x4, R2 ;  /* 0x0000000407027825 */ /* 0x001fca00078e0202 */
[----:B-1----:R-:W-:Y:S01]  /*0240*/  STG.E desc[UR4][R2.64], R5 ;  /* 0x0000000502007986 */ /* 0x002fe2000c101904 */
[----:B------:R-:W-:Y:S05]  /*0250*/  EXIT ;  /* 0x000000000000794d */ /* 0x000fea0003800000 */
.L_x_0:
[----:B------:R-:W-:-:S00]  /*0260*/  BRA `(.L_x_0) ;  /* 0xfffffffc00fc7947 */ /* 0x000fc0000383ffff */
[----:B------:R-:W-:-:S00]  /*0270*/  NOP ;  /* 0x0000000000007918 */ /* 0x000fc00000000000 */
        /* <DEDUP_REMOVED lines=8> */
.L_x_2:


//--------------------- .text._Z15transpose_naivePKfPfi --------------------------
	.section	.text._Z15transpose_naivePKfPfi,"ax",@progbits
	.align	128
        .global         _Z15transpose_naivePKfPfi
        .type           _Z15transpose_naivePKfPfi,@function
        .size           _Z15transpose_naivePKfPfi,(.L_x_3 - _Z15transpose_naivePKfPfi)
        .other          _Z15transpose_naivePKfPfi,@"STO_CUDA_ENTRY STV_DEFAULT"
_Z15transpose_naivePKfPfi:
.text._Z15transpose_naivePKfPfi:
[----:B------:R-:W-:Y:S01]  /*0000*/  LDC R1, c[0x0][0x37c] ;  /* 0x0000df00ff017b82 */ /* 0x000fe20000000800 */
[----:B------:R-:W0:Y:S07]  /*0010*/  S2R R3, SR_TID.X ;  /* 0x0000000000037919 */ /* 0x000e2e0000002100 */
[----:B------:R-:W0:Y:S01]  /*0020*/  LDC R0, c[0x0][0x360] ;  /* 0x0000d800ff007b82 */ /* 0x000e220000000800 */
[----:B------:R-:W1:Y:S01]  /*0030*/  LDCU UR6, c[0x0][0x390] ;  /* 0x00007200ff0677ac */ /* 0x000e620008000800 */
[----:B------:R-:W2:Y:S06]  /*0040*/  S2R R2, SR_TID.Y ;  /* 0x0000000000027919 */ /* 0x000eac0000002200 */
[----:B------:R-:W0:Y:S08]  /*0050*/  S2UR UR4, SR_CTAID.X ;  /* 0x00000000000479c3 */ /* 0x000e300000002500 */
[----:B------:R-:W2:Y:S08]  /*0060*/  S2UR UR5, SR_CTAID.Y ;  /* 0x00000000000579c3 */ /* 0x000eb00000002600 */
[----:B------:R-:W2:Y:S01]  /*0070*/  LDC R7, c[0x0][0x364] ;  /* 0x0000d900ff077b82 */ /* 0x000ea20000000800 */
[----:B0-----:R-:W-:-:S02]  /*0080*/  IMAD R0, R0, UR4, R3 ;  /* 0x0000000400007c24 */ /* 0x001fc4000f8e0203 */
[----:B--2---:R-:W-:-:S05]  /*0090*/  IMAD R7, R7, UR5, R2 ;  /* 0x0000000507077c24 */ /* 0x004fca000f8e0202 */
[----:B------:R-:W-:-:S04]  /*00a0*/  VIMNMX R2, PT, PT, R0, R7, !PT ;  /* 0x0000000700027248 */ /* 0x000fc80007fe0100 */
[----:B-1----:R-:W-:-:S13]  /*00b0*/  ISETP.GE.AND P0, PT, R2, UR6, PT ;  /* 0x0000000602007c0c */ /* 0x002fda000bf06270 */
[----:B------:R-:W-:Y:S05]  /*00c0*/  @P0 EXIT ;  /* 0x000000000000094d */ /* 0x000fea0003800000 */
[----:B------:R-:W0:Y:S01]  /*00d0*/  LDC.64 R2, c[0x0][0x380] ;  /* 0x0000e000ff027b82 */ /* 0x000e220000000a00 */
[----:B------:R-:W1:Y:S01]  /*00e0*/  LDCU.64 UR4, c[0x0][0x358] ;  /* 0x00006b00ff0477ac */ /* 0x000e620008000a00 */
[----:B------:R-:W-:-:S04]  /*00f0*/  IMAD R5, R7, UR6, R0 ;  /* 0x0000000607057c24 */ /* 0x000fc8000f8e0200 */
[----:B0-----:R-:W-:Y:S02]  /*0100*/  IMAD.WIDE R2, R5, 0x4, R2 ;  /* 0x0000000405027825 */ /* 0x001fe400078e0202 */
[----:B------:R-:W0:Y:S04]  /*0110*/  LDC.64 R4, c[0x0][0x388] ;  /* 0x0000e200ff047b82 */ /* 0x000e280000000a00 */
[----:B-1----:R-:W2:Y:S01]  /*0120*/  LDG.E R3, desc[UR4][R2.64] ;  /* 0x0000000402037981 */ /* 0x002ea2000c1e1900 */
[----:B------:R-:W-:-:S04]  /*0130*/  IMAD R7, R0, UR6, R7 ;  /* 0x0000000600077c24 */ /* 0x000fc8000f8e0207 */
[----:B0-----:R-:W-:-:S05]  /*0140*/  IMAD.WIDE R4, R7, 0x4, R4 ;  /* 0x0000000407047825 */ /* 0x001fca00078e0204 */
[----:B--2---:R-:W-:Y:S01]  /*0150*/  STG.E desc[UR4][R4.64], R3 ;  /* 0x0000000304007986 */ /* 0x004fe2000c101904 */
[----:B------:R-:W-:Y:S05]  /*0160*/  EXIT ;  /* 0x000000000000794d */ /* 0x000fea0003800000 */
.L_x_1:
        /* <DEDUP_REMOVED lines=9> */
.L_x_3:


//--------------------- .nv.shared._Z14transpose_tilePKfPfi --------------------------
	.section	.nv.shared._Z14transpose_tilePKfPfi,"aw",@nobits
	.sectionflags	@""
	.align	4
.nv.shared._Z14transpose_tilePKfPfi:
	.zero		5248


//--------------------- .nv.shared.reserved.0     --------------------------
	.section	.nv.shared.reserved.0,"aw",@nobits
	.weak		__nv_reservedSMEM_offset_0_alias
	.size		__nv_reservedSMEM_offset_0_alias, 0, 64
	.other		__nv_reservedSMEM_offset_0_alias,@"STO_CUDA_RESERVED_SHARED STV_DEFAULT"
__nv_reservedSMEM_offset_0_alias:
	.zero		0
	.zero		64


//--------------------- .nv.constant0._Z14transpose_tilePKfPfi --------------------------
	.section	.nv.constant0._Z14transpose_tilePKfPfi,"a",@progbits
	.sectionflags	@""
	.align	4
.nv.constant0._Z14transpose_tilePKfPfi:
	.zero		916


//--------------------- .nv.constant0._Z15transpose_naivePKfPfi --------------------------
	.section	.nv.constant0._Z15transpose_naivePKfPfi,"a",@progbits
	.sectionflags	@""
	.align	4
.nv.constant0._Z15transpose_naivePKfPfi:
	.zero		916


//--------------------- SYMBOLS --------------------------

	.type		.nv.reservedSmem.offset0,@object
	.size		.nv.reservedSmem.offset0,0x4
	.type		.nv.reservedSmem.cap,@object
	.size		.nv.reservedSmem.cap,0x4
